//
// Generated by NVIDIA NVVM Compiler
//
// Compiler Build ID: CL-36424714
// Cuda compilation tools, release 13.0, V13.0.88
// Based on NVVM 20.0.0
//

.version 9.0
.target sm_100
.address_size 64

	// .globl	copy

.visible .entry copy(
	.param .u64 .ptr .align 1 copy_param_0,
	.param .u64 .ptr .align 1 copy_param_1
)
{
	.reg .b32 	%r<5>;
	.reg .b32 	%f<3>;
	.reg .b64 	%rd<9>;

	ld.param.u64 	%rd1, [copy_param_0];
	ld.param.u64 	%rd2, [copy_param_1];
	cvta.to.global.u64 	%rd3, %rd1;
	cvta.to.global.u64 	%rd4, %rd2;
	mov.u32 	%r1, %ntid.x;
	mov.u32 	%r2, %ctaid.x;
	mov.u32 	%r3, %tid.x;
	mad.lo.s32 	%r4, %r1, %r2, %r3;
	mul.wide.s32 	%rd5, %r4, 4;
	add.s64 	%rd6, %rd4, %rd5;
	ld.global.f32 	%f1, [%rd6];
	mul.wide.s32 	%rd7, %r4, 8;
	add.s64 	%rd8, %rd3, %rd7;
	mov.f32 	%f2, 0f00000000;
	st.global.v2.f32 	[%rd8], {%f1, %f2};
	ret;

}


// ===== COMPILED SASS (sm_100) =====

	.target	sm_100

	.elftype	@"ET_EXEC"


//--------------------- .note.nv.tkinfo           --------------------------
	.section	.note.nv.tkinfo,"",@"SHT_NOTE"
	.sectionflags	@"SHF_NOTE_NV_TKINFO"
	.tkinfo
        /*0018*/ 	.word	0x00000002
        /*0030*/ 	.string	""
        /*0030*/ 	.string	"ptxas"
        /*0030*/ 	.string	"Cuda compilation tools, release 13.0, V13.0.88"
        /*0030*/ 	.string	"Build cuda_13.0.r13.0/compiler.36424714_0"
        /*0030*/ 	.string	"-arch sm_100 -m 64 "



//--------------------- .note.nv.cuinfo           --------------------------
	.section	.note.nv.cuinfo,"",@"SHT_NOTE"
	.sectionflags	@"SHF_NOTE_NV_CUINFO"
        /*0018*/ 	.short	0x0002
        /*001a*/ 	.short	0x0064
        /*001c*/ 	.short	0x0082
	.zero		2


//--------------------- .nv.info                  --------------------------
	.section	.nv.info,"",@"SHT_CUDA_INFO"
	.align	4


	//----- nvinfo : EIATTR_REGCOUNT
	.align		4
        /*0000*/ 	.byte	0x04, 0x2f
        /*0002*/ 	.short	(.L_1 - .L_0)
	.align		4
.L_0:
        /*0004*/ 	.word	index@(copy)
        /*0008*/ 	.word	0x0000000c


	//----- nvinfo : EIATTR_FRAME_SIZE
	.align		4
.L_1:
        /*000c*/ 	.byte	0x04, 0x11
        /*000e*/ 	.short	(.L_3 - .L_2)
	.align		4
.L_2:
        /*0010*/ 	.word	index@(copy)
        /*0014*/ 	.word	0x00000000


	//----- nvinfo : EIATTR_MIN_STACK_SIZE
	.align		4
.L_3:
        /*0018*/ 	.byte	0x04, 0x12
        /*001a*/ 	.short	(.L_5 - .L_4)
	.align		4
.L_4:
        /*001c*/ 	.word	index@(copy)
        /*0020*/ 	.word	0x00000000
.L_5:


//--------------------- .nv.compat                --------------------------
	.section	.nv.compat,"",@"SHT_CUDA_COMPAT_INFO"
	.align	4
        /*0000*/ 	.byte	0x02, 0x09, 0x00, 0x00, 0x02, 0x02, 0x01, 0x00, 0x02, 0x05, 0x05, 0x00, 0x03, 0x07, 0x01, 0x01
        /*0010*/ 	.byte	0x02, 0x03, 0x00, 0x00, 0x02, 0x06, 0x01, 0x00, 0x04, 0x0b, 0x08, 0x00, 0x09, 0x00, 0x00, 0x00
        /*0020*/ 	.byte	0x00, 0x00, 0x00, 0x00


//--------------------- .nv.info.copy             --------------------------
	.section	.nv.info.copy,"",@"SHT_CUDA_INFO"
	.sectionflags	@""
	.align	4


	//----- nvinfo : EIATTR_CUDA_API_VERSION
	.align		4
        /*0000*/ 	.byte	0x04, 0x37
        /*0002*/ 	.short	(.L_7 - .L_6)
.L_6:
        /*0004*/ 	.word	0x00000082


	//----- nvinfo : EIATTR_KPARAM_INFO
	.align		4
.L_7:
        /*0008*/ 	.byte	0x04, 0x17
        /*000a*/ 	.short	(.L_9 - .L_8)
.L_8:
        /*000c*/ 	.word	0x00000000
        /*0010*/ 	.short	0x0001
        /*0012*/ 	.short	0x0008
        /*0014*/ 	.byte	0x00, 0xf5, 0x21, 0x00


	//----- nvinfo : EIATTR_KPARAM_INFO
	.align		4
.L_9:
        /*0018*/ 	.byte	0x04, 0x17
        /*001a*/ 	.short	(.L_11 - .L_10)
.L_10:
        /*001c*/ 	.word	0x00000000
        /*0020*/ 	.short	0x0000
        /*0022*/ 	.short	0x0000
        /*0024*/ 	.byte	0x00, 0xf5, 0x21, 0x00


	//----- nvinfo : EIATTR_SPARSE_MMA_MASK
	.align		4
.L_11:
        /*0028*/ 	.byte	0x03, 0x50
        /*002a*/ 	.short	0x0000


	//----- nvinfo : EIATTR_MAXREG_COUNT
	.align		4
        /*002c*/ 	.byte	0x03, 0x1b
        /*002e*/ 	.short	0x00ff


	//----- nvinfo : EIATTR_MERCURY_ISA_VERSION
	.align		4
        /*0030*/ 	.byte	0x03, 0x5f
        /*0032*/ 	.short	0x0101


	//----- nvinfo : EIATTR_VRC_CTA_INIT_COUNT
	.align		4
        /*0034*/ 	.byte	0x02, 0x4a
	.zero		1
	.zero		1


	//----- nvinfo : EIATTR_EXIT_INSTR_OFFSETS
	.align		4
        /*0038*/ 	.byte	0x04, 0x1c
        /*003a*/ 	.short	(.L_13 - .L_12)


	//   ....[0]....
.L_12:
        /*003c*/ 	.word	0x000000d0


	//----- nvinfo : EIATTR_CBANK_PARAM_SIZE
	.align		4
.L_13:
        /*0040*/ 	.byte	0x03, 0x19
        /*0042*/ 	.short	0x0010


	//----- nvinfo : EIATTR_PARAM_CBANK
	.align		4
        /*0044*/ 	.byte	0x04, 0x0a
        /*0046*/ 	.short	(.L_15 - .L_14)
	.align		4
.L_14:
        /*0048*/ 	.word	index@(.nv.constant0.copy)
        /*004c*/ 	.short	0x0380
        /*004e*/ 	.short	0x0010


	//----- nvinfo : EIATTR_SW_WAR
	.align		4
.L_15:
        /*0050*/ 	.byte	0x04, 0x36
        /*0052*/ 	.short	(.L_17 - .L_16)
.L_16:
        /*0054*/ 	.word	0x00000008
.L_17:


//--------------------- .nv.callgraph             --------------------------
	.section	.nv.callgraph,"",@"SHT_CUDA_CALLGRAPH"
	.align	4
	.sectionentsize	8
	.align		4
        /*0000*/ 	.word	0x00000000
	.align		4
        /*0004*/ 	.word	0xffffffff
	.align		4
        /*0008*/ 	.word	0x00000000
	.align		4
        /*000c*/ 	.word	0xfffffffe
	.align		4
        /*0010*/ 	.word	0x00000000
	.align		4
        /*0014*/ 	.word	0xfffffffd
	.align		4
        /*0018*/ 	.word	0x00000000
	.align		4
        /*001c*/ 	.word	0xfffffffc


//--------------------- .text.copy                --------------------------
	.section	.text.copy,"ax",@progbits
	.align	128
        .global         copy
        .type           copy,@function
        .size           copy,(.L_x_1 - copy)
        .other          copy,@"STO_CUDA_ENTRY STV_DEFAULT"
copy:
.text.copy:
[----:B------:R-:W-:Y:S01]  /*0000*/  LDC R1, c[0x0][0x37c] ;  /* 0x0000df00ff017b82 */ /* 0x000fe20000000800 */
[----:B------:R-:W0:Y:S07]  /*0010*/  S2R R7, SR_CTAID.X ;  /* 0x0000000000077919 */ /* 0x000e2e0000002500 */
[----:B------:R-:W1:Y:S01]  /*0020*/  LDC.64 R2, c[0x0][0x388] ;  /* 0x0000e200ff027b82 */ /* 0x000e620000000a00 */
[----:B------:R-:W0:Y:S01]  /*0030*/  LDCU UR6, c[0x0][0x360] ;  /* 0x00006c00ff0677ac */ /* 0x000e220008000800 */
[----:B------:R-:W0:Y:S01]  /*0040*/  S2R R0, SR_TID.X ;  /* 0x0000000000007919 */ /* 0x000e220000002100 */
[----:B------:R-:W2:Y:S05]  /*0050*/  LDCU.64 UR4, c[0x0][0x358] ;  /* 0x00006b00ff0477ac */ /* 0x000eaa0008000a00 */
[----:B------:R-:W3:Y:S01]  /*0060*/  LDC.64 R4, c[0x0][0x380] ;  /* 0x0000e000ff047b82 */ /* 0x000ee20000000a00 */
[----:B0-----:R-:W-:-:S04]  /*0070*/  IMAD R7, R7, UR6, R0 ;  /* 0x0000000607077c24 */ /* 0x001fc8000f8e0200 */
[----:B-1----:R-:W-:-:S05]  /*0080*/  IMAD.WIDE R2, R7, 0x4, R2 ;  /* 0x0000000407027825 */ /* 0x002fca00078e0202 */
[----:B--2---:R-:W2:Y:S01]  /*0090*/  LDG.E R8, desc[UR4][R2.64] ;  /* 0x0000000402087981 */ /* 0x004ea2000c1e1900 */
[----:B------:R-:W-:Y:S02]  /*00a0*/  HFMA2 R9, -RZ, RZ, 0, 0 ;  /* 0x00000000ff097431 */ /* 0x000fe400000001ff */
[----:B---3--:R-:W-:-:S05]  /*00b0*/  IMAD.WIDE R4, R7, 0x8, R4 ;  /* 0x0000000807047825 */ /* 0x008fca00078e0204 */
[----:B--2---:R-:W-:Y:S01]  /*00c0*/  STG.E.64 desc[UR4][R4.64], R8 ;  /* 0x0000000804007986 */ /* 0x004fe2000c101b04 */
[----:B------:R-:W-:Y:S05]  /*00d0*/  EXIT ;  /* 0x000000000000794d */ /* 0x000fea0003800000 */
.L_x_0:
[----:B------:R-:W-:-:S00]  /*00e0*/  BRA `(.L_x_0) ;  /* 0xfffffffc00fc7947 */ /* 0x000fc0000383ffff */
[----:B------:R-:W-:-:S00]  /*00f0*/  NOP ;  /* 0x0000000000007918 */ /* 0x000fc00000000000 */
        /* <DEDUP_REMOVED lines=8> */
.L_x_1:


//--------------------- .nv.shared.reserved.0     --------------------------
	.section	.nv.shared.reserved.0,"aw",@nobits
	.weak		__nv_reservedSMEM_offset_0_alias
	.size		__nv_reservedSMEM_offset_0_alias, 0, 64
	.other		__nv_reservedSMEM_offset_0_alias,@"STO_CUDA_RESERVED_SHARED STV_DEFAULT"
__nv_reservedSMEM_offset_0_alias:
	.zero		0
	.zero		64


//--------------------- .nv.constant0.copy        --------------------------
	.section	.nv.constant0.copy,"a",@progbits
	.sectionflags	@""
	.align	4
.nv.constant0.copy:
	.zero		912


//--------------------- SYMBOLS --------------------------

	.type		.nv.reservedSmem.offset0,@object
	.size		.nv.reservedSmem.offset0,0x4
